	.headerflags	@"EF_CUDA_TEXMODE_UNIFIED EF_CUDA_64BIT_ADDRESS EF_CUDA_ACCELERATORS EF_CUDA_SM90 EF_CUDA_VIRTUAL_SM(EF_CUDA_SM90)"
	.elftype	@"ET_EXEC"


//--------------------- .nv.info                  --------------------------
	.section	.nv.info,"",@"SHT_CUDA_INFO"
	.align	4


	//----- nvinfo : EIATTR_REGCOUNT
	.align		4
        /*0000*/ 	.byte	0x04, 0x2f
        /*0002*/ 	.short	(.L_1 - .L_0)
	.align		4
.L_0:
        /*0004*/ 	.word	index@(triton_per_fused_mv_24)
        /*0008*/ 	.word	0x00000010


	//----- nvinfo : EIATTR_MIN_STACK_SIZE
	.align		4
.L_1:
        /*000c*/ 	.byte	0x04, 0x12
        /*000e*/ 	.short	(.L_3 - .L_2)
	.align		4
.L_2:
        /*0010*/ 	.word	index@(triton_per_fused_mv_24)
        /*0014*/ 	.word	0x00000000


	//----- nvinfo : EIATTR_FRAME_SIZE
	.align		4
.L_3:
        /*0018*/ 	.byte	0x04, 0x11
        /*001a*/ 	.short	(.L_5 - .L_4)
	.align		4
.L_4:
        /*001c*/ 	.word	index@(triton_per_fused_mv_24)
        /*0020*/ 	.word	0x00000000


	//----- nvinfo : EIATTR_MIN_STACK_SIZE
	.align		4
.L_5:
        /*0024*/ 	.byte	0x04, 0x12
        /*0026*/ 	.short	(.L_7 - .L_6)
	.align		4
.L_6:
        /*0028*/ 	.word	index@(triton_per_fused_mv_24)
        /*002c*/ 	.word	0x00000000
.L_7:


//--------------------- .nv.info.triton_per_fused_mv_24 --------------------------
	.section	.nv.info.triton_per_fused_mv_24,"",@"SHT_CUDA_INFO"
	.sectionflags	@""
	.align	4


	//----- nvinfo : EIATTR_CUDA_API_VERSION
	.align		4
        /*0000*/ 	.byte	0x04, 0x37
        /*0002*/ 	.short	(.L_9 - .L_8)
.L_8:
        /*0004*/ 	.word	0x0000007c


	//----- nvinfo : EIATTR_KPARAM_INFO
	.align		4
.L_9:
        /*0008*/ 	.byte	0x04, 0x17
        /*000a*/ 	.short	(.L_11 - .L_10)
.L_10:
        /*000c*/ 	.word	0x00000000
        /*0010*/ 	.short	0x0003
        /*0012*/ 	.short	0x0014
        /*0014*/ 	.byte	0x00, 0xf0, 0x11, 0x00


	//----- nvinfo : EIATTR_KPARAM_INFO
	.align		4
.L_11:
        /*0018*/ 	.byte	0x04, 0x17
        /*001a*/ 	.short	(.L_13 - .L_12)
.L_12:
        /*001c*/ 	.word	0x00000000
        /*0020*/ 	.short	0x0002
        /*0022*/ 	.short	0x0010
        /*0024*/ 	.byte	0x00, 0xf0, 0x11, 0x00


	//----- nvinfo : EIATTR_KPARAM_INFO
	.align		4
.L_13:
        /*0028*/ 	.byte	0x04, 0x17
        /*002a*/ 	.short	(.L_15 - .L_14)
.L_14:
        /*002c*/ 	.word	0x00000000
        /*0030*/ 	.short	0x0001
        /*0032*/ 	.short	0x0008
        /*0034*/ 	.byte	0x00, 0xf4, 0x21, 0x00


	//----- nvinfo : EIATTR_KPARAM_INFO
	.align		4
.L_15:
        /*0038*/ 	.byte	0x04, 0x17
        /*003a*/ 	.short	(.L_17 - .L_16)
.L_16:
        /*003c*/ 	.word	0x00000000
        /*0040*/ 	.short	0x0000
        /*0042*/ 	.short	0x0000
        /*0044*/ 	.byte	0x00, 0xf4, 0x21, 0x00


	//----- nvinfo : EIATTR_SPARSE_MMA_MASK
	.align		4
.L_17:
        /*0048*/ 	.byte	0x03, 0x50
        /*004a*/ 	.short	0x0000


	//----- nvinfo : EIATTR_MAXREG_COUNT
	.align		4
        /*004c*/ 	.byte	0x03, 0x1b
        /*004e*/ 	.short	0x00ff


	//----- nvinfo : EIATTR_COOP_GROUP_MASK_REGIDS
	.align		4
        /*0050*/ 	.byte	0x04, 0x29
        /*0052*/ 	.short	(.L_19 - .L_18)


	//   ....[0]....
.L_18:
        /*0054*/ 	.word	0xffffffff


	//   ....[1]....
        /*0058*/ 	.word	0xffffffff


	//   ....[2]....
        /*005c*/ 	.word	0xffffffff


	//   ....[3]....
        /*0060*/ 	.word	0xffffffff


	//   ....[4]....
        /*0064*/ 	.word	0xffffffff


	//   ....[5]....
        /*0068*/ 	.word	0xffffffff


	//   ....[6]....
        /*006c*/ 	.word	0xffffffff


	//   ....[7]....
        /*0070*/ 	.word	0xffffffff


	//----- nvinfo : EIATTR_COOP_GROUP_INSTR_OFFSETS
	.align		4
.L_19:
        /*0074*/ 	.byte	0x04, 0x28
        /*0076*/ 	.short	(.L_21 - .L_20)


	//   ....[0]....
.L_20:
        /*0078*/ 	.word	0x00000230


	//   ....[1]....
        /*007c*/ 	.word	0x00000250


	//   ....[2]....
        /*0080*/ 	.word	0x00000280


	//   ....[3]....
        /*0084*/ 	.word	0x00000290


	//   ....[4]....
        /*0088*/ 	.word	0x000002c0


	//   ....[5]....
        /*008c*/ 	.word	0x000002d0


	//   ....[6]....
        /*0090*/ 	.word	0x00000330


	//   ....[7]....
        /*0094*/ 	.word	0x00000350


	//----- nvinfo : EIATTR_EXIT_INSTR_OFFSETS
	.align		4
.L_21:
        /*0098*/ 	.byte	0x04, 0x1c
        /*009a*/ 	.short	(.L_23 - .L_22)


	//   ....[0]....
.L_22:
        /*009c*/ 	.word	0x000003b0


	//   ....[1]....
        /*00a0*/ 	.word	0x00000400


	//----- nvinfo : EIATTR_REQNTID
	.align		4
.L_23:
        /*00a4*/ 	.byte	0x04, 0x10
        /*00a6*/ 	.short	(.L_25 - .L_24)
.L_24:
        /*00a8*/ 	.word	0x00000040
        /*00ac*/ 	.word	0x00000001
        /*00b0*/ 	.word	0x00000001


	//----- nvinfo : EIATTR_CBANK_PARAM_SIZE
	.align		4
.L_25:
        /*00b4*/ 	.byte	0x03, 0x19
        /*00b6*/ 	.short	0x0018


	//----- nvinfo : EIATTR_PARAM_CBANK
	.align		4
        /*00b8*/ 	.byte	0x04, 0x0a
        /*00ba*/ 	.short	(.L_27 - .L_26)
	.align		4
.L_26:
        /*00bc*/ 	.word	index@(.nv.constant0.triton_per_fused_mv_24)
        /*00c0*/ 	.short	0x0210
        /*00c2*/ 	.short	0x0018


	//----- nvinfo : EIATTR_SW_WAR
	.align		4
.L_27:
        /*00c4*/ 	.byte	0x04, 0x36
        /*00c6*/ 	.short	(.L_29 - .L_28)
.L_28:
        /*00c8*/ 	.word	0x00000008
.L_29:


//--------------------- .nv.callgraph             --------------------------
	.section	.nv.callgraph,"",@"SHT_CUDA_CALLGRAPH"
	.align	4
	.sectionentsize	8
	.align		4
        /*0000*/ 	.word	0x00000000
	.align		4
        /*0004*/ 	.word	0xffffffff
	.align		4
        /*0008*/ 	.word	0x00000000
	.align		4
        /*000c*/ 	.word	0xfffffffe
	.align		4
        /*0010*/ 	.word	0x00000000
	.align		4
        /*0014*/ 	.word	0xfffffffd
	.align		4
        /*0018*/ 	.word	0x00000000
	.align		4
        /*001c*/ 	.word	0xfffffffc


//--------------------- .text.triton_per_fused_mv_24 --------------------------
	.section	.text.triton_per_fused_mv_24,"ax",@progbits
	.sectionflags	@"SHF_BARRIERS=1"
	.align	128
        .global         triton_per_fused_mv_24
        .type           triton_per_fused_mv_24,@function
        .size           triton_per_fused_mv_24,(.L_x_1 - triton_per_fused_mv_24)
        .other          triton_per_fused_mv_24,@"STO_CUDA_ENTRY STV_DEFAULT"
triton_per_fused_mv_24:
.text.triton_per_fused_mv_24:
[----:B------:R-:W0:Y:S02]  /*0000*/  LDC R1, c[0x0][0x28] ;  /* 0x00000a00ff017b82 */ /* 0x000e240000000800 */
[----:B------:R-:W1:Y:S01]  /*0010*/  S2R R0, SR_TID.X ;  /* 0x0000000000007919 */ /* 0x000e620000002100 */
[----:B------:R-:W2:Y:S01]  /*0020*/  LDC.64 R6, c[0x0][0x210] ;  /* 0x00008400ff067b82 */ /* 0x000ea20000000a00 */
[----:B------:R-:W-:Y:S01]  /*0030*/  ULDC.64 UR6, c[0x0][0x208] ;  /* 0x0000820000067ab9 */ /* 0x000fe20000000a00 */
[----:B------:R-:W3:Y:S01]  /*0040*/  S2R R3, SR_CTAID.X ;  /* 0x0000000000037919 */ /* 0x000ee20000002500 */
[----:B-1----:R-:W-:Y:S01]  /*0050*/  IMAD.SHL.U32 R2, R0, 0x2, RZ ;  /* 0x0000000200027824 */ /* 0x002fe200078e00ff */
[----:B------:R-:W-:Y:S01]  /*0060*/  SHF.R.U32.HI R4, RZ, 0x4, R0 ;  /* 0x00000004ff047819 */ /* 0x000fe20000011600 */
[----:B---3--:R-:W-:-:S03]  /*0070*/  IMAD.SHL.U32 R3, R3, 0x8, RZ ;  /* 0x0000000803037824 */ /* 0x008fc600078e00ff */
[----:B------:R-:W-:Y:S02]  /*0080*/  LOP3.LUT R8, R2, 0x1e, RZ, 0xc0, !PT ;  /* 0x0000001e02087812 */ /* 0x000fe400078ec0ff */
[----:B------:R-:W-:Y:S02]  /*0090*/  SGXT.U32 R2, R4, 0x2 ;  /* 0x000000020402781a */ /* 0x000fe40000000000 */
[----:B------:R-:W-:Y:S02]  /*00a0*/  ISETP.GE.U32.AND P0, PT, R8, 0x12, PT ;  /* 0x000000120800780c */ /* 0x000fe40003f06070 */
[----:B------:R-:W-:Y:S02]  /*00b0*/  LOP3.LUT R4, R3, R2, RZ, 0xfc, !PT ;  /* 0x0000000203047212 */ /* 0x000fe400078efcff */
[----:B------:R-:W-:Y:S02]  /*00c0*/  LOP3.LUT R5, R3, 0x4, R2, 0xfe, !PT ;  /* 0x0000000403057812 */ /* 0x000fe400078efe02 */
[C---:B------:R-:W-:Y:S01]  /*00d0*/  ISETP.LT.AND P1, PT, R4.reuse, 0x200, !P0 ;  /* 0x000002000400780c */ /* 0x040fe20004721270 */
[--C-:B------:R-:W-:Y:S01]  /*00e0*/  IMAD R9, R4, 0x12, R8.reuse ;  /* 0x0000001204097824 */ /* 0x100fe200078e0208 */
[C---:B------:R-:W-:Y:S01]  /*00f0*/  ISETP.LT.AND P0, PT, R5.reuse, 0x200, !P0 ;  /* 0x000002000500780c */ /* 0x040fe20004701270 */
[----:B------:R-:W-:-:S02]  /*0100*/  IMAD R11, R5, 0x12, R8 ;  /* 0x00000012050b7824 */ /* 0x000fc400078e0208 */
[----:B--2---:R-:W-:Y:S01]  /*0110*/  IMAD.WIDE R4, R9, 0x4, R6 ;  /* 0x0000000409047825 */ /* 0x004fe200078e0206 */
[----:B------:R-:W-:-:S03]  /*0120*/  CS2R R8, SRZ ;  /* 0x0000000000087805 */ /* 0x000fc6000001ff00 */
[----:B------:R-:W-:Y:S01]  /*0130*/  IMAD.WIDE R6, R11, 0x4, R6 ;  /* 0x000000040b067825 */ /* 0x000fe200078e0206 */
[----:B------:R-:W-:-:S03]  /*0140*/  CS2R R10, SRZ ;  /* 0x00000000000a7805 */ /* 0x000fc6000001ff00 */
[----:B------:R-:W2:Y:S04]  /*0150*/  @P1 LDG.E.64 R8, desc[UR6][R4.64] ;  /* 0x0000000604081981 */ /* 0x000ea8000c1e1b00 */
[----:B------:R-:W3:Y:S01]  /*0160*/  @P0 LDG.E.64 R10, desc[UR6][R6.64] ;  /* 0x00000006060a0981 */ /* 0x000ee2000c1e1b00 */
[----:B------:R-:W1:Y:S01]  /*0170*/  S2UR UR5, SR_CgaCtaId ;  /* 0x00000000000579c3 */ /* 0x000e620000008800 */
[----:B------:R-:W-:Y:S02]  /*0180*/  UMOV UR4, 0x400 ;  /* 0x0000040000047882 */ /* 0x000fe40000000000 */
[----:B-1----:R-:W-:-:S06]  /*0190*/  UPRMT UR4, UR5, 0x654, UR4 ;  /* 0x0000065405047896 */ /* 0x002fcc0008000004 */
[----:B------:R-:W-:Y:S02]  /*01a0*/  LEA R2, R2, UR4, 0x2 ;  /* 0x0000000402027c11 */ /* 0x000fe4000f8e10ff */
[----:B--2---:R-:W-:Y:S02]  /*01b0*/  SEL R8, R8, RZ, P1 ;  /* 0x000000ff08087207 */ /* 0x004fe40000800000 */
[----:B------:R-:W-:Y:S02]  /*01c0*/  SEL R9, R9, RZ, P1 ;  /* 0x000000ff09097207 */ /* 0x000fe40000800000 */
[----:B---3--:R-:W-:Y:S02]  /*01d0*/  SEL R10, R10, RZ, P0 ;  /* 0x000000ff0a0a7207 */ /* 0x008fe40000000000 */
[----:B------:R-:W-:Y:S01]  /*01e0*/  SEL R11, R11, RZ, P0 ;  /* 0x000000ff0b0b7207 */ /* 0x000fe20000000000 */
[----:B------:R-:W-:-:S04]  /*01f0*/  FADD R8, R8, R9 ;  /* 0x0000000908087221 */ /* 0x000fc80000000000 */
[----:B------:R-:W-:Y:S01]  /*0200*/  FADD R10, R10, R11 ;  /* 0x0000000b0a0a7221 */ /* 0x000fe20000000000 */
[----:B------:R-:W-:-:S04]  /*0210*/  FSEL R8, R8, RZ, P1 ;  /* 0x000000ff08087208 */ /* 0x000fc80000800000 */
[----:B------:R-:W-:Y:S01]  /*0220*/  FSEL R10, R10, RZ, P0 ;  /* 0x000000ff0a0a7208 */ /* 0x000fe20000000000 */
[----:B------:R-:W1:Y:S01]  /*0230*/  SHFL.BFLY PT, R9, R8, 0x8, 0x1f ;  /* 0x0d001f0008097f89 */ /* 0x000e6200000e0000 */
[----:B------:R-:W-:-:S03]  /*0240*/  LOP3.LUT P0, RZ, R0, 0x38, RZ, 0xc0, !PT ;  /* 0x0000003800ff7812 */ /* 0x000fc6000780c0ff */
[----:B------:R-:W2:Y:S01]  /*0250*/  SHFL.BFLY PT, R5, R10, 0x8, 0x1f ;  /* 0x0d001f000a057f89 */ /* 0x000ea200000e0000 */
[----:B-1----:R-:W-:Y:S01]  /*0260*/  FADD R9, R8, R9 ;  /* 0x0000000908097221 */ /* 0x002fe20000000000 */
[----:B--2---:R-:W-:-:S04]  /*0270*/  FADD R11, R10, R5 ;  /* 0x000000050a0b7221 */ /* 0x004fc80000000000 */
[----:B------:R-:W1:Y:S04]  /*0280*/  SHFL.BFLY PT, R4, R9, 0x4, 0x1f ;  /* 0x0c801f0009047f89 */ /* 0x000e6800000e0000 */
[----:B------:R-:W2:Y:S01]  /*0290*/  SHFL.BFLY PT, R6, R11, 0x4, 0x1f ;  /* 0x0c801f000b067f89 */ /* 0x000ea200000e0000 */
[----:B-1----:R-:W-:Y:S01]  /*02a0*/  FADD R4, R9, R4 ;  /* 0x0000000409047221 */ /* 0x002fe20000000000 */
[----:B--2---:R-:W-:-:S04]  /*02b0*/  FADD R12, R11, R6 ;  /* 0x000000060b0c7221 */ /* 0x004fc80000000000 */
[----:B------:R-:W1:Y:S04]  /*02c0*/  SHFL.BFLY PT, R5, R4, 0x2, 0x1f ;  /* 0x0c401f0004057f89 */ /* 0x000e6800000e0000 */
[----:B------:R-:W2:Y:S01]  /*02d0*/  SHFL.BFLY PT, R7, R12, 0x2, 0x1f ;  /* 0x0c401f000c077f89 */ /* 0x000ea200000e0000 */
[----:B-1----:R-:W-:Y:S01]  /*02e0*/  FADD R6, R4, R5 ;  /* 0x0000000504067221 */ /* 0x002fe20000000000 */
[----:B------:R-:W-:Y:S02]  /*02f0*/  LOP3.LUT R5, R3, 0x7, R0, 0xf8, !PT ;  /* 0x0000000703057812 */ /* 0x000fe400078ef800 */
[----:B------:R-:W-:Y:S01]  /*0300*/  LOP3.LUT R0, R0, 0x7, RZ, 0xc0, !PT ;  /* 0x0000000700007812 */ /* 0x000fe200078ec0ff */
[----:B--2---:R-:W-:Y:S01]  /*0310*/  FADD R8, R12, R7 ;  /* 0x000000070c087221 */ /* 0x004fe20000000000 */
[----:B------:R-:W-:Y:S01]  /*0320*/  ISETP.LT.AND P0, PT, R5, 0x200, !P0 ;  /* 0x000002000500780c */ /* 0x000fe20004701270 */
[----:B------:R-:W1:Y:S01]  /*0330*/  SHFL.BFLY PT, R7, R6, 0x1, 0x1f ;  /* 0x0c201f0006077f89 */ /* 0x000e6200000e0000 */
[----:B------:R-:W-:-:S03]  /*0340*/  LEA R0, R0, UR4, 0x2 ;  /* 0x0000000400007c11 */ /* 0x000fc6000f8e10ff */
[----:B------:R-:W2:Y:S01]  /*0350*/  SHFL.BFLY PT, R13, R8, 0x1, 0x1f ;  /* 0x0c201f00080d7f89 */ /* 0x000ea200000e0000 */
[----:B-1----:R-:W-:Y:S01]  /*0360*/  FADD R7, R6, R7 ;  /* 0x0000000706077221 */ /* 0x002fe20000000000 */
[----:B--2---:R-:W-:-:S04]  /*0370*/  FADD R13, R8, R13 ;  /* 0x0000000d080d7221 */ /* 0x004fc80000000000 */
[----:B------:R1:W-:Y:S04]  /*0380*/  STS [R2], R7 ;  /* 0x0000000702007388 */ /* 0x0003e80000000800 */
[----:B------:R1:W-:Y:S01]  /*0390*/  STS [R2+0x10], R13 ;  /* 0x0000100d02007388 */ /* 0x0003e20000000800 */
[----:B------:R-:W-:Y:S06]  /*03a0*/  BAR.SYNC.DEFER_BLOCKING 0x0 ;  /* 0x0000000000007b1d */ /* 0x000fec0000010000 */
[----:B-1----:R-:W-:Y:S05]  /*03b0*/  @!P0 EXIT ;  /* 0x000000000000894d */ /* 0x002fea0003800000 */
[----:B------:R-:W0:Y:S01]  /*03c0*/  LDS R7, [R0] ;  /* 0x0000000000077984 */ /* 0x000e220000000800 */
[----:B------:R-:W1:Y:S02]  /*03d0*/  LDC.64 R2, c[0x0][0x218] ;  /* 0x00008600ff027b82 */ /* 0x000e640000000a00 */
[----:B-1----:R-:W-:-:S05]  /*03e0*/  IMAD.WIDE R2, R5, 0x4, R2 ;  /* 0x0000000405027825 */ /* 0x002fca00078e0202 */
[----:B0-----:R-:W-:Y:S01]  /*03f0*/  STG.E desc[UR6][R2.64], R7 ;  /* 0x0000000702007986 */ /* 0x001fe2000c101906 */
[----:B------:R-:W-:Y:S05]  /*0400*/  EXIT ;  /* 0x000000000000794d */ /* 0x000fea0003800000 */
.L_x_0:
[----:B------:R-:W-:-:S00]  /*0410*/  BRA `(.L_x_0) ;  /* 0xfffffffc00fc7947 */ /* 0x000fc0000383ffff */
[----:B------:R-:W-:-:S00]  /*0420*/  NOP ;  /* 0x0000000000007918 */ /* 0x000fc00000000000 */
        /* <DEDUP_REMOVED lines=13> */
.L_x_1:


//--------------------- .nv.shared.triton_per_fused_mv_24 --------------------------
	.section	.nv.shared.triton_per_fused_mv_24,"aw",@nobits
	.sectionflags	@""
	.align	16
	.zero		1024


//--------------------- .nv.constant0.triton_per_fused_mv_24 --------------------------
	.section	.nv.constant0.triton_per_fused_mv_24,"a",@progbits
	.sectionflags	@""
	.align	4
.nv.constant0.triton_per_fused_mv_24:
	.zero		552
